//
// Generated by NVIDIA NVVM Compiler
//
// Compiler Build ID: CL-36424714
// Cuda compilation tools, release 13.0, V13.0.88
// Based on NVVM 20.0.0
//

.version 9.0
.target sm_100
.address_size 64

	// .globl	_Z6kernelPiS_i
.extern .shared .align 16 .b8 kolone[];

.visible .entry _Z6kernelPiS_i(
	.param .u64 .ptr .align 1 _Z6kernelPiS_i_param_0,
	.param .u64 .ptr .align 1 _Z6kernelPiS_i_param_1,
	.param .u32 _Z6kernelPiS_i_param_2
)
{
	.reg .pred 	%p<4>;
	.reg .b32 	%r<32>;
	.reg .b64 	%rd<9>;

	ld.param.u64 	%rd1, [_Z6kernelPiS_i_param_0];
	ld.param.u64 	%rd2, [_Z6kernelPiS_i_param_1];
	ld.param.u32 	%r7, [_Z6kernelPiS_i_param_2];
	mov.u32 	%r8, %ntid.y;
	mov.u32 	%r1, %ctaid.y;
	mov.u32 	%r2, %tid.y;
	mad.lo.s32 	%r9, %r8, %r1, %r2;
	mov.u32 	%r3, %ntid.x;
	mov.u32 	%r10, %ctaid.x;
	mov.u32 	%r4, %tid.x;
	mad.lo.s32 	%r5, %r3, %r10, %r4;
	mul.lo.s32 	%r6, %r9, 5;
	setp.gt.u32 	%p1, %r9, 3;
	setp.gt.s32 	%p2, %r5, 4;
	or.pred  	%p3, %p1, %p2;
	@%p3 bra 	$L__BB0_2;
	cvta.to.global.u64 	%rd3, %rd1;
	cvta.to.global.u64 	%rd4, %rd2;
	mul.lo.s32 	%r11, %r7, %r7;
	shl.b32 	%r12, %r11, 2;
	mov.u32 	%r13, kolone;
	add.s32 	%r14, %r13, %r12;
	add.s32 	%r15, %r6, %r5;
	mul.wide.s32 	%rd5, %r15, 4;
	add.s64 	%rd6, %rd3, %rd5;
	ld.global.u32 	%r16, [%rd6];
	shl.b32 	%r17, %r2, 5;
	add.s32 	%r18, %r17, %r4;
	shl.b32 	%r19, %r18, 2;
	add.s32 	%r20, %r13, %r19;
	st.shared.u32 	[%r20], %r16;
	shl.b32 	%r21, %r4, 2;
	add.s32 	%r22, %r14, %r21;
	mov.b32 	%r23, 0;
	st.shared.u32 	[%r22], %r23;
	bar.sync 	0;
	shl.b32 	%r24, %r2, 2;
	add.s32 	%r25, %r14, %r24;
	ld.shared.u32 	%r26, [%r20];
	atom.shared.max.s32 	%r27, [%r25], %r26;
	st.shared.u32 	[%r25], %r27;
	bar.sync 	0;
	ld.shared.u32 	%r28, [%r22];
	mov.u32 	%r29, %nctaid.x;
	add.s32 	%r30, %r3, %r29;
	mad.lo.s32 	%r31, %r30, %r1, %r5;
	mul.wide.u32 	%rd7, %r31, 4;
	add.s64 	%rd8, %rd4, %rd7;
	st.global.u32 	[%rd8], %r28;
$L__BB0_2:
	ret;

}


// ===== COMPILED SASS (sm_100) =====

	.target	sm_100

	.elftype	@"ET_EXEC"


//--------------------- .note.nv.tkinfo           --------------------------
	.section	.note.nv.tkinfo,"",@"SHT_NOTE"
	.sectionflags	@"SHF_NOTE_NV_TKINFO"
	.tkinfo
        /*0018*/ 	.word	0x00000002
        /*0030*/ 	.string	""
        /*0030*/ 	.string	"ptxas"
        /*0030*/ 	.string	"Cuda compilation tools, release 13.0, V13.0.88"
        /*0030*/ 	.string	"Build cuda_13.0.r13.0/compiler.36424714_0"
        /*0030*/ 	.string	"-arch sm_100 -m 64 "



//--------------------- .note.nv.cuinfo           --------------------------
	.section	.note.nv.cuinfo,"",@"SHT_NOTE"
	.sectionflags	@"SHF_NOTE_NV_CUINFO"
        /*0018*/ 	.short	0x0002
        /*001a*/ 	.short	0x0064
        /*001c*/ 	.short	0x0082
	.zero		2


//--------------------- .nv.info                  --------------------------
	.section	.nv.info,"",@"SHT_CUDA_INFO"
	.align	4


	//----- nvinfo : EIATTR_REGCOUNT
	.align		4
        /*0000*/ 	.byte	0x04, 0x2f
        /*0002*/ 	.short	(.L_1 - .L_0)
	.align		4
.L_0:
        /*0004*/ 	.word	index@(_Z6kernelPiS_i)
        /*0008*/ 	.word	0x0000000e


	//----- nvinfo : EIATTR_FRAME_SIZE
	.align		4
.L_1:
        /*000c*/ 	.byte	0x04, 0x11
        /*000e*/ 	.short	(.L_3 - .L_2)
	.align		4
.L_2:
        /*0010*/ 	.word	index@(_Z6kernelPiS_i)
        /*0014*/ 	.word	0x00000000


	//----- nvinfo : EIATTR_MIN_STACK_SIZE
	.align		4
.L_3:
        /*0018*/ 	.byte	0x04, 0x12
        /*001a*/ 	.short	(.L_5 - .L_4)
	.align		4
.L_4:
        /*001c*/ 	.word	index@(_Z6kernelPiS_i)
        /*0020*/ 	.word	0x00000000
.L_5:


//--------------------- .nv.compat                --------------------------
	.section	.nv.compat,"",@"SHT_CUDA_COMPAT_INFO"
	.align	4
        /*0000*/ 	.byte	0x02, 0x09, 0x00, 0x00, 0x02, 0x02, 0x01, 0x00, 0x02, 0x05, 0x05, 0x00, 0x03, 0x07, 0x01, 0x01
        /*0010*/ 	.byte	0x02, 0x03, 0x00, 0x00, 0x02, 0x06, 0x01, 0x00, 0x04, 0x0b, 0x08, 0x00, 0x09, 0x00, 0x00, 0x00
        /*0020*/ 	.byte	0x00, 0x00, 0x00, 0x00


//--------------------- .nv.info._Z6kernelPiS_i   --------------------------
	.section	.nv.info._Z6kernelPiS_i,"",@"SHT_CUDA_INFO"
	.sectionflags	@""
	.align	4


	//----- nvinfo : EIATTR_CUDA_API_VERSION
	.align		4
        /*0000*/ 	.byte	0x04, 0x37
        /*0002*/ 	.short	(.L_7 - .L_6)
.L_6:
        /*0004*/ 	.word	0x00000082


	//----- nvinfo : EIATTR_KPARAM_INFO
	.align		4
.L_7:
        /*0008*/ 	.byte	0x04, 0x17
        /*000a*/ 	.short	(.L_9 - .L_8)
.L_8:
        /*000c*/ 	.word	0x00000000
        /*0010*/ 	.short	0x0002
        /*0012*/ 	.short	0x0010
        /*0014*/ 	.byte	0x00, 0xf0, 0x11, 0x00


	//----- nvinfo : EIATTR_KPARAM_INFO
	.align		4
.L_9:
        /*0018*/ 	.byte	0x04, 0x17
        /*001a*/ 	.short	(.L_11 - .L_10)
.L_10:
        /*001c*/ 	.word	0x00000000
        /*0020*/ 	.short	0x0001
        /*0022*/ 	.short	0x0008
        /*0024*/ 	.byte	0x00, 0xf5, 0x21, 0x00


	//----- nvinfo : EIATTR_KPARAM_INFO
	.align		4
.L_11:
        /*0028*/ 	.byte	0x04, 0x17
        /*002a*/ 	.short	(.L_13 - .L_12)
.L_12:
        /*002c*/ 	.word	0x00000000
        /*0030*/ 	.short	0x0000
        /*0032*/ 	.short	0x0000
        /*0034*/ 	.byte	0x00, 0xf5, 0x21, 0x00


	//----- nvinfo : EIATTR_SPARSE_MMA_MASK
	.align		4
.L_13:
        /*0038*/ 	.byte	0x03, 0x50
        /*003a*/ 	.short	0x0000


	//----- nvinfo : EIATTR_MAXREG_COUNT
	.align		4
        /*003c*/ 	.byte	0x03, 0x1b
        /*003e*/ 	.short	0x00ff


	//----- nvinfo : EIATTR_NUM_BARRIERS
	.align		4
        /*0040*/ 	.byte	0x02, 0x4c
        /*0042*/ 	.byte	0x01
	.zero		1


	//----- nvinfo : EIATTR_MERCURY_ISA_VERSION
	.align		4
        /*0044*/ 	.byte	0x03, 0x5f
        /*0046*/ 	.short	0x0101


	//----- nvinfo : EIATTR_VRC_CTA_INIT_COUNT
	.align		4
        /*0048*/ 	.byte	0x02, 0x4a
	.zero		1
	.zero		1


	//----- nvinfo : EIATTR_EXIT_INSTR_OFFSETS
	.align		4
        /*004c*/ 	.byte	0x04, 0x1c
        /*004e*/ 	.short	(.L_15 - .L_14)


	//   ....[0]....
.L_14:
        /*0050*/ 	.word	0x000000b0


	//   ....[1]....
        /*0054*/ 	.word	0x00000290


	//----- nvinfo : EIATTR_CBANK_PARAM_SIZE
	.align		4
.L_15:
        /*0058*/ 	.byte	0x03, 0x19
        /*005a*/ 	.short	0x0014


	//----- nvinfo : EIATTR_PARAM_CBANK
	.align		4
        /*005c*/ 	.byte	0x04, 0x0a
        /*005e*/ 	.short	(.L_17 - .L_16)
	.align		4
.L_16:
        /*0060*/ 	.word	index@(.nv.constant0._Z6kernelPiS_i)
        /*0064*/ 	.short	0x0380
        /*0066*/ 	.short	0x0014


	//----- nvinfo : EIATTR_SW_WAR
	.align		4
.L_17:
        /*0068*/ 	.byte	0x04, 0x36
        /*006a*/ 	.short	(.L_19 - .L_18)
.L_18:
        /*006c*/ 	.word	0x00000008
.L_19:


//--------------------- .nv.callgraph             --------------------------
	.section	.nv.callgraph,"",@"SHT_CUDA_CALLGRAPH"
	.align	4
	.sectionentsize	8
	.align		4
        /*0000*/ 	.word	0x00000000
	.align		4
        /*0004*/ 	.word	0xffffffff
	.align		4
        /*0008*/ 	.word	0x00000000
	.align		4
        /*000c*/ 	.word	0xfffffffe
	.align		4
        /*0010*/ 	.word	0x00000000
	.align		4
        /*0014*/ 	.word	0xfffffffd
	.align		4
        /*0018*/ 	.word	0x00000000
	.align		4
        /*001c*/ 	.word	0xfffffffc


//--------------------- .text._Z6kernelPiS_i      --------------------------
	.section	.text._Z6kernelPiS_i,"ax",@progbits
	.align	128
        .global         _Z6kernelPiS_i
        .type           _Z6kernelPiS_i,@function
        .size           _Z6kernelPiS_i,(.L_x_1 - _Z6kernelPiS_i)
        .other          _Z6kernelPiS_i,@"STO_CUDA_ENTRY STV_DEFAULT"
_Z6kernelPiS_i:
.text._Z6kernelPiS_i:
[----:B------:R-:W-:Y:S01]  /*0000*/  LDC R1, c[0x0][0x37c] ;  /* 0x0000df00ff017b82 */ /* 0x000fe20000000800 */
[----:B------:R-:W0:Y:S01]  /*0010*/  S2R R5, SR_CTAID.X ;  /* 0x0000000000057919 */ /* 0x000e220000002500 */
[----:B------:R-:W1:Y:S01]  /*0020*/  LDCU UR4, c[0x0][0x364] ;  /* 0x00006c80ff0477ac */ /* 0x000e620008000800 */
[----:B------:R-:W0:Y:S01]  /*0030*/  S2R R6, SR_TID.X ;  /* 0x0000000000067919 */ /* 0x000e220000002100 */
[----:B------:R-:W0:Y:S01]  /*0040*/  LDCU UR7, c[0x0][0x360] ;  /* 0x00006c00ff0777ac */ /* 0x000e220008000800 */
[----:B------:R-:W1:Y:S01]  /*0050*/  S2R R8, SR_CTAID.Y ;  /* 0x0000000000087919 */ /* 0x000e620000002600 */
[----:B------:R-:W1:Y:S01]  /*0060*/  S2R R11, SR_TID.Y ;  /* 0x00000000000b7919 */ /* 0x000e620000002200 */
[----:B0-----:R-:W-:-:S05]  /*0070*/  IMAD R5, R5, UR7, R6 ;  /* 0x0000000705057c24 */ /* 0x001fca000f8e0206 */
[----:B------:R-:W-:Y:S01]  /*0080*/  ISETP.GT.AND P0, PT, R5, 0x4, PT ;  /* 0x000000040500780c */ /* 0x000fe20003f04270 */
[----:B-1----:R-:W-:-:S05]  /*0090*/  IMAD R0, R8, UR4, R11 ;  /* 0x0000000408007c24 */ /* 0x002fca000f8e020b */
[----:B------:R-:W-:-:S13]  /*00a0*/  ISETP.GT.U32.OR P0, PT, R0, 0x3, P0 ;  /* 0x000000030000780c */ /* 0x000fda0000704470 */
[----:B------:R-:W-:Y:S05]  /*00b0*/  @P0 EXIT ;  /* 0x000000000000094d */ /* 0x000fea0003800000 */
[----:B------:R-:W0:Y:S01]  /*00c0*/  LDC.64 R2, c[0x0][0x380] ;  /* 0x0000e000ff027b82 */ /* 0x000e220000000a00 */
[----:B------:R-:W1:Y:S01]  /*00d0*/  LDCU.64 UR8, c[0x0][0x358] ;  /* 0x00006b00ff0877ac */ /* 0x000e620008000a00 */
[----:B------:R-:W-:Y:S01]  /*00e0*/  IMAD R7, R0, 0x5, R5 ;  /* 0x0000000500077824 */ /* 0x000fe200078e0205 */
[----:B------:R-:W2:Y:S03]  /*00f0*/  LDCU UR4, c[0x0][0x390] ;  /* 0x00007200ff0477ac */ /* 0x000ea60008000800 */
[----:B0-----:R-:W-:-:S05]  /*0100*/  IMAD.WIDE R2, R7, 0x4, R2 ;  /* 0x0000000407027825 */ /* 0x001fca00078e0202 */
[----:B-1----:R0:W3:Y:S01]  /*0110*/  LDG.E R0, desc[UR8][R2.64] ;  /* 0x0000000802007981 */ /* 0x0020e2000c1e1900 */
[----:B------:R-:W1:Y:S01]  /*0120*/  S2UR UR6, SR_CgaCtaId ;  /* 0x00000000000679c3 */ /* 0x000e620000008800 */
[----:B------:R-:W-:Y:S01]  /*0130*/  UMOV UR5, 0x400 ;  /* 0x0000040000057882 */ /* 0x000fe20000000000 */
[----:B--2---:R-:W-:Y:S01]  /*0140*/  UIMAD UR4, UR4, UR4, URZ ;  /* 0x00000004040472a4 */ /* 0x004fe2000f8e02ff */
[----:B------:R-:W-:-:S05]  /*0150*/  LEA R4, R11, R6, 0x5 ;  /* 0x000000060b047211 */ /* 0x000fca00078e28ff */
[----:B0-----:R-:W0:Y:S01]  /*0160*/  LDC.64 R2, c[0x0][0x388] ;  /* 0x0000e200ff027b82 */ /* 0x001e220000000a00 */
[----:B-1----:R-:W-:-:S04]  /*0170*/  ULEA UR5, UR6, UR5, 0x18 ;  /* 0x0000000506057291 */ /* 0x002fc8000f8ec0ff */
[----:B------:R-:W-:Y:S02]  /*0180*/  ULEA UR4, UR4, UR5, 0x2 ;  /* 0x0000000504047291 */ /* 0x000fe4000f8e10ff */
[----:B------:R-:W-:-:S04]  /*0190*/  LEA R7, R4, UR5, 0x2 ;  /* 0x0000000504077c11 */ /* 0x000fc8000f8e10ff */
[----:B------:R-:W-:Y:S02]  /*01a0*/  LEA R4, R6, UR4, 0x2 ;  /* 0x0000000406047c11 */ /* 0x000fe4000f8e10ff */
[----:B------:R-:W-:-:S03]  /*01b0*/  LEA R6, R11, UR4, 0x2 ;  /* 0x000000040b067c11 */ /* 0x000fc6000f8e10ff */
[----:B------:R-:W1:Y:S02]  /*01c0*/  LDCU UR4, c[0x0][0x370] ;  /* 0x00006e00ff0477ac */ /* 0x000e640008000800 */
[----:B-1----:R-:W-:-:S06]  /*01d0*/  UIADD3 UR4, UPT, UPT, UR7, UR4, URZ ;  /* 0x0000000407047290 */ /* 0x002fcc000fffe0ff */
[----:B------:R-:W-:-:S04]  /*01e0*/  IMAD R5, R8, UR4, R5 ;  /* 0x0000000408057c24 */ /* 0x000fc8000f8e0205 */
[----:B0-----:R-:W-:Y:S01]  /*01f0*/  IMAD.WIDE.U32 R2, R5, 0x4, R2 ;  /* 0x0000000405027825 */ /* 0x001fe200078e0002 */
[----:B---3--:R-:W-:Y:S04]  /*0200*/  STS [R7], R0 ;  /* 0x0000000007007388 */ /* 0x008fe80000000800 */
[----:B------:R-:W-:Y:S01]  /*0210*/  STS [R4], RZ ;  /* 0x000000ff04007388 */ /* 0x000fe20000000800 */
[----:B------:R-:W-:Y:S06]  /*0220*/  BAR.SYNC.DEFER_BLOCKING 0x0 ;  /* 0x0000000000007b1d */ /* 0x000fec0000010000 */
[----:B------:R-:W0:Y:S04]  /*0230*/  LDS R9, [R7] ;  /* 0x0000000007097984 */ /* 0x000e280000000800 */
[----:B0-----:R-:W0:Y:S04]  /*0240*/  ATOMS.MAX.S32 R9, [R6], R9 ;  /* 0x000000090609738c */ /* 0x001e280001000200 */
[----:B0-----:R-:W-:Y:S01]  /*0250*/  STS [R6], R9 ;  /* 0x0000000906007388 */ /* 0x001fe20000000800 */
[----:B------:R-:W-:Y:S06]  /*0260*/  BAR.SYNC.DEFER_BLOCKING 0x0 ;  /* 0x0000000000007b1d */ /* 0x000fec0000010000 */
[----:B------:R-:W0:Y:S04]  /*0270*/  LDS R11, [R4] ;  /* 0x00000000040b7984 */ /* 0x000e280000000800 */
[----:B0-----:R-:W-:Y:S01]  /*0280*/  STG.E desc[UR8][R2.64], R11 ;  /* 0x0000000b02007986 */ /* 0x001fe2000c101908 */
[----:B------:R-:W-:Y:S05]  /*0290*/  EXIT ;  /* 0x000000000000794d */ /* 0x000fea0003800000 */
.L_x_0:
[----:B------:R-:W-:-:S00]  /*02a0*/  BRA `(.L_x_0) ;  /* 0xfffffffc00fc7947 */ /* 0x000fc0000383ffff */
[----:B------:R-:W-:-:S00]  /*02b0*/  NOP ;  /* 0x0000000000007918 */ /* 0x000fc00000000000 */
        /* <DEDUP_REMOVED lines=12> */
.L_x_1:


//--------------------- .nv.shared._Z6kernelPiS_i --------------------------
	.section	.nv.shared._Z6kernelPiS_i,"aw",@nobits
	.sectionflags	@""
	.align	16
	.zero		1024


//--------------------- .nv.shared.reserved.0     --------------------------
	.section	.nv.shared.reserved.0,"aw",@nobits
	.weak		__nv_reservedSMEM_offset_0_alias
	.size		__nv_reservedSMEM_offset_0_alias, 0, 64
	.other		__nv_reservedSMEM_offset_0_alias,@"STO_CUDA_RESERVED_SHARED STV_DEFAULT"
__nv_reservedSMEM_offset_0_alias:
	.zero		0
	.zero		64


//--------------------- .nv.constant0._Z6kernelPiS_i --------------------------
	.section	.nv.constant0._Z6kernelPiS_i,"a",@progbits
	.sectionflags	@""
	.align	4
.nv.constant0._Z6kernelPiS_i:
	.zero		916


//--------------------- SYMBOLS --------------------------

	.type		.nv.reservedSmem.offset0,@object
	.size		.nv.reservedSmem.offset0,0x4
	.type		.nv.reservedSmem.cap,@object
	.size		.nv.reservedSmem.cap,0x4
